//
// Generated by NVIDIA NVVM Compiler
//
// Compiler Build ID: CL-36424714
// Cuda compilation tools, release 13.0, V13.0.88
// Based on NVVM 20.0.0
//

.version 9.0
.target sm_100
.address_size 64

	// .globl	_Z18print_thread_indexPfii
.extern .func  (.param .b32 func_retval0) vprintf
(
	.param .b64 vprintf_param_0,
	.param .b64 vprintf_param_1
)
;
.global .align 1 .b8 $str[83] = {116, 104, 114, 101, 97, 100, 95, 105, 100, 32, 40, 37, 100, 44, 32, 37, 100, 41, 32, 98, 108, 111, 99, 107, 95, 105, 100, 32, 40, 37, 100, 44, 32, 37, 100, 41, 32, 99, 111, 111, 114, 100, 105, 110, 97, 116, 101, 32, 40, 37, 100, 44, 32, 37, 100, 41, 103, 108, 111, 98, 97, 108, 32, 105, 110, 100, 101, 120, 32, 37, 50, 100, 32, 105, 118, 97, 108, 32, 37, 50, 100, 10};

.visible .entry _Z18print_thread_indexPfii(
	.param .u64 .ptr .align 1 _Z18print_thread_indexPfii_param_0,
	.param .u32 _Z18print_thread_indexPfii_param_1,
	.param .u32 _Z18print_thread_indexPfii_param_2
)
{
	.local .align 8 .b8 	__local_depot0[40];
	.reg .b64 	%SP;
	.reg .b64 	%SPL;
	.reg .b32 	%r<13>;
	.reg .b32 	%f<2>;
	.reg .b64 	%rd<9>;
	.reg .b64 	%fd<2>;

	mov.u64 	%SPL, __local_depot0;
	cvta.local.u64 	%SP, %SPL;
	ld.param.u64 	%rd1, [_Z18print_thread_indexPfii_param_0];
	ld.param.u32 	%r1, [_Z18print_thread_indexPfii_param_1];
	cvta.to.global.u64 	%rd2, %rd1;
	add.u64 	%rd3, %SP, 0;
	add.u64 	%rd4, %SPL, 0;
	mov.u32 	%r2, %tid.x;
	mov.u32 	%r3, %ctaid.x;
	mov.u32 	%r4, %ntid.x;
	mad.lo.s32 	%r5, %r3, %r4, %r2;
	mov.u32 	%r6, %tid.y;
	mov.u32 	%r7, %ctaid.y;
	mov.u32 	%r8, %ntid.y;
	mad.lo.s32 	%r9, %r7, %r8, %r6;
	mad.lo.s32 	%r10, %r1, %r9, %r5;
	mul.wide.u32 	%rd5, %r10, 4;
	add.s64 	%rd6, %rd2, %rd5;
	ld.global.f32 	%f1, [%rd6];
	cvt.f64.f32 	%fd1, %f1;
	st.local.v2.u32 	[%rd4], {%r2, %r6};
	st.local.v2.u32 	[%rd4+8], {%r3, %r7};
	st.local.v2.u32 	[%rd4+16], {%r5, %r9};
	st.local.u32 	[%rd4+24], %r10;
	st.local.f64 	[%rd4+32], %fd1;
	mov.u64 	%rd7, $str;
	cvta.global.u64 	%rd8, %rd7;
	{ // callseq 0, 0
	.param .b64 param0;
	st.param.b64 	[param0], %rd8;
	.param .b64 param1;
	st.param.b64 	[param1], %rd3;
	.param .b32 retval0;
	call.uni (retval0), 
	vprintf, 
	(
	param0, 
	param1
	);
	ld.param.b32 	%r11, [retval0];
	} // callseq 0
	ret;

}


// ===== COMPILED SASS (sm_100) =====

	.target	sm_100

	.elftype	@"ET_EXEC"


//--------------------- .note.nv.tkinfo           --------------------------
	.section	.note.nv.tkinfo,"",@"SHT_NOTE"
	.sectionflags	@"SHF_NOTE_NV_TKINFO"
	.tkinfo
        /*0018*/ 	.word	0x00000002
        /*0030*/ 	.string	""
        /*0030*/ 	.string	"ptxas"
        /*0030*/ 	.string	"Cuda compilation tools, release 13.0, V13.0.88"
        /*0030*/ 	.string	"Build cuda_13.0.r13.0/compiler.36424714_0"
        /*0030*/ 	.string	"-arch sm_100 -m 64 "



//--------------------- .note.nv.cuinfo           --------------------------
	.section	.note.nv.cuinfo,"",@"SHT_NOTE"
	.sectionflags	@"SHF_NOTE_NV_CUINFO"
        /*0018*/ 	.short	0x0002
        /*001a*/ 	.short	0x0064
        /*001c*/ 	.short	0x0082
	.zero		2


//--------------------- .nv.info                  --------------------------
	.section	.nv.info,"",@"SHT_CUDA_INFO"
	.align	4


	//----- nvinfo : EIATTR_REGCOUNT
	.align		4
        /*0000*/ 	.byte	0x04, 0x2f
        /*0002*/ 	.short	(.L_2 - .L_1)
	.align		4
.L_1:
        /*0004*/ 	.word	index@(_Z18print_thread_indexPfii)
        /*0008*/ 	.word	0x00000018


	//----- nvinfo : EIATTR_FRAME_SIZE
	.align		4
.L_2:
        /*000c*/ 	.byte	0x04, 0x11
        /*000e*/ 	.short	(.L_4 - .L_3)
	.align		4
.L_3:
        /*0010*/ 	.word	index@(_Z18print_thread_indexPfii)
        /*0014*/ 	.word	0x00000028


	//----- nvinfo : EIATTR_MIN_STACK_SIZE
	.align		4
.L_4:
        /*0018*/ 	.byte	0x04, 0x12
        /*001a*/ 	.short	(.L_6 - .L_5)
	.align		4
.L_5:
        /*001c*/ 	.word	index@(_Z18print_thread_indexPfii)
        /*0020*/ 	.word	0x00000028
.L_6:


//--------------------- .nv.compat                --------------------------
	.section	.nv.compat,"",@"SHT_CUDA_COMPAT_INFO"
	.align	4
        /*0000*/ 	.byte	0x02, 0x09, 0x00, 0x00, 0x02, 0x02, 0x01, 0x00, 0x02, 0x05, 0x05, 0x00, 0x03, 0x07, 0x01, 0x01
        /*0010*/ 	.byte	0x02, 0x03, 0x00, 0x00, 0x02, 0x06, 0x01, 0x00, 0x04, 0x0b, 0x08, 0x00, 0x09, 0x00, 0x00, 0x00
        /*0020*/ 	.byte	0x00, 0x00, 0x00, 0x00


//--------------------- .nv.info._Z18print_thread_indexPfii --------------------------
	.section	.nv.info._Z18print_thread_indexPfii,"",@"SHT_CUDA_INFO"
	.sectionflags	@""
	.align	4


	//----- nvinfo : EIATTR_CUDA_API_VERSION
	.align		4
        /*0000*/ 	.byte	0x04, 0x37
        /*0002*/ 	.short	(.L_8 - .L_7)
.L_7:
        /*0004*/ 	.word	0x00000082


	//----- nvinfo : EIATTR_KPARAM_INFO
	.align		4
.L_8:
        /*0008*/ 	.byte	0x04, 0x17
        /*000a*/ 	.short	(.L_10 - .L_9)
.L_9:
        /*000c*/ 	.word	0x00000000
        /*0010*/ 	.short	0x0002
        /*0012*/ 	.short	0x000c
        /*0014*/ 	.byte	0x00, 0xf0, 0x11, 0x00


	//----- nvinfo : EIATTR_KPARAM_INFO
	.align		4
.L_10:
        /*0018*/ 	.byte	0x04, 0x17
        /*001a*/ 	.short	(.L_12 - .L_11)
.L_11:
        /*001c*/ 	.word	0x00000000
        /*0020*/ 	.short	0x0001
        /*0022*/ 	.short	0x0008
        /*0024*/ 	.byte	0x00, 0xf0, 0x11, 0x00


	//----- nvinfo : EIATTR_KPARAM_INFO
	.align		4
.L_12:
        /*0028*/ 	.byte	0x04, 0x17
        /*002a*/ 	.short	(.L_14 - .L_13)
.L_13:
        /*002c*/ 	.word	0x00000000
        /*0030*/ 	.short	0x0000
        /*0032*/ 	.short	0x0000
        /*0034*/ 	.byte	0x00, 0xf5, 0x21, 0x00


	//----- nvinfo : EIATTR_SPARSE_MMA_MASK
	.align		4
.L_14:
        /*0038*/ 	.byte	0x03, 0x50
        /*003a*/ 	.short	0x0000


	//----- nvinfo : EIATTR_MAXREG_COUNT
	.align		4
        /*003c*/ 	.byte	0x03, 0x1b
        /*003e*/ 	.short	0x00ff


	//----- nvinfo : EIATTR_EXTERNS
	.align		4
        /*0040*/ 	.byte	0x04, 0x0f
        /*0042*/ 	.short	(.L_16 - .L_15)


	//   ....[0]....
	.align		4
.L_15:
        /*0044*/ 	.word	index@(vprintf)


	//----- nvinfo : EIATTR_MERCURY_ISA_VERSION
	.align		4
.L_16:
        /*0048*/ 	.byte	0x03, 0x5f
        /*004a*/ 	.short	0x0101


	//----- nvinfo : EIATTR_VRC_CTA_INIT_COUNT
	.align		4
        /*004c*/ 	.byte	0x02, 0x4a
	.zero		1
	.zero		1


	//----- nvinfo : EIATTR_SYSCALL_OFFSETS
	.align		4
        /*0050*/ 	.byte	0x04, 0x46
        /*0052*/ 	.short	(.L_18 - .L_17)


	//   ....[0]....
.L_17:
        /*0054*/ 	.word	0x00000200


	//----- nvinfo : EIATTR_EXIT_INSTR_OFFSETS
	.align		4
.L_18:
        /*0058*/ 	.byte	0x04, 0x1c
        /*005a*/ 	.short	(.L_20 - .L_19)


	//   ....[0]....
.L_19:
        /*005c*/ 	.word	0x00000210


	//----- nvinfo : EIATTR_CBANK_PARAM_SIZE
	.align		4
.L_20:
        /*0060*/ 	.byte	0x03, 0x19
        /*0062*/ 	.short	0x0010


	//----- nvinfo : EIATTR_PARAM_CBANK
	.align		4
        /*0064*/ 	.byte	0x04, 0x0a
        /*0066*/ 	.short	(.L_22 - .L_21)
	.align		4
.L_21:
        /*0068*/ 	.word	index@(.nv.constant0._Z18print_thread_indexPfii)
        /*006c*/ 	.short	0x0380
        /*006e*/ 	.short	0x0010


	//----- nvinfo : EIATTR_SW_WAR
	.align		4
.L_22:
        /*0070*/ 	.byte	0x04, 0x36
        /*0072*/ 	.short	(.L_24 - .L_23)
.L_23:
        /*0074*/ 	.word	0x00000008
.L_24:


//--------------------- .nv.callgraph             --------------------------
	.section	.nv.callgraph,"",@"SHT_CUDA_CALLGRAPH"
	.align	4
	.sectionentsize	8
	.align		4
        /*0000*/ 	.word	0x00000000
	.align		4
        /*0004*/ 	.word	0xffffffff
	.align		4
        /*0008*/ 	.word	index@(_Z18print_thread_indexPfii)
	.align		4
        /*000c*/ 	.word	index@(vprintf)
	.align		4
        /*0010*/ 	.word	0x00000000
	.align		4
        /*0014*/ 	.word	0xfffffffe
	.align		4
        /*0018*/ 	.word	0x00000000
	.align		4
        /*001c*/ 	.word	0xfffffffd
	.align		4
        /*0020*/ 	.word	0x00000000
	.align		4
        /*0024*/ 	.word	0xfffffffc


//--------------------- .nv.constant4             --------------------------
	.section	.nv.constant4,"a",@progbits
	.align	8
	.align		8
.nv.constant4:
        /*0000*/ 	.dword	vprintf
	.align		8
        /*0008*/ 	.dword	$str


//--------------------- .text._Z18print_thread_indexPfii --------------------------
	.section	.text._Z18print_thread_indexPfii,"ax",@progbits
	.align	128
        .global         _Z18print_thread_indexPfii
        .type           _Z18print_thread_indexPfii,@function
        .size           _Z18print_thread_indexPfii,(.L_x_2 - _Z18print_thread_indexPfii)
        .other          _Z18print_thread_indexPfii,@"STO_CUDA_ENTRY STV_DEFAULT"
_Z18print_thread_indexPfii:
.text._Z18print_thread_indexPfii:
[----:B------:R-:W0:Y:S01]  /*0000*/  LDC R1, c[0x0][0x37c] ;  /* 0x0000df00ff017b82 */ /* 0x000e220000000800 */
[----:B------:R-:W1:Y:S01]  /*0010*/  S2R R12, SR_TID.X ;  /* 0x00000000000c7919 */ /* 0x000e620000002100 */
[----:B------:R-:W2:Y:S06]  /*0020*/  LDCU UR6, c[0x0][0x2fc] ;  /* 0x00005f80ff0677ac */ /* 0x000eac0008000800 */
[----:B------:R-:W3:Y:S01]  /*0030*/  LDC.64 R4, c[0x0][0x380] ;  /* 0x0000e000ff047b82 */ /* 0x000ee20000000a00 */
[----:B0-----:R-:W-:Y:S01]  /*0040*/  IADD3 R1, PT, PT, R1, -0x28, RZ ;  /* 0xffffffd801017810 */ /* 0x001fe20007ffe0ff */
[----:B------:R-:W0:Y:S01]  /*0050*/  S2R R13, SR_TID.Y ;  /* 0x00000000000d7919 */ /* 0x000e220000002200 */
[----:B------:R-:W1:Y:S01]  /*0060*/  LDCU UR7, c[0x0][0x360] ;  /* 0x00006c00ff0777ac */ /* 0x000e620008000800 */
[----:B------:R-:W1:Y:S01]  /*0070*/  S2R R14, SR_CTAID.X ;  /* 0x00000000000e7919 */ /* 0x000e620000002500 */
[----:B------:R-:W0:Y:S01]  /*0080*/  LDCU UR8, c[0x0][0x364] ;  /* 0x00006c80ff0877ac */ /* 0x000e220008000800 */
[----:B------:R-:W0:Y:S01]  /*0090*/  S2R R15, SR_CTAID.Y ;  /* 0x00000000000f7919 */ /* 0x000e220000002600 */
[----:B------:R-:W4:Y:S01]  /*00a0*/  LDCU UR9, c[0x0][0x388] ;  /* 0x00007100ff0977ac */ /* 0x000f220008000800 */
[----:B------:R-:W5:Y:S01]  /*00b0*/  LDCU.64 UR4, c[0x0][0x358] ;  /* 0x00006b00ff0477ac */ /* 0x000f620008000a00 */
[----:B-1----:R-:W-:-:S02]  /*00c0*/  IMAD R2, R14, UR7, R12 ;  /* 0x000000070e027c24 */ /* 0x002fc4000f8e020c */
[----:B0-----:R-:W-:-:S04]  /*00d0*/  IMAD R3, R15, UR8, R13 ;  /* 0x000000080f037c24 */ /* 0x001fc8000f8e020d */
[----:B----4-:R-:W-:Y:S01]  /*00e0*/  IMAD R0, R3, UR9, R2 ;  /* 0x0000000903007c24 */ /* 0x010fe2000f8e0202 */
[----:B------:R-:W-:Y:S01]  /*00f0*/  MOV R10, 0x0 ;  /* 0x00000000000a7802 */ /* 0x000fe20000000f00 */
[----:B------:R0:W-:Y:S01]  /*0100*/  STL.64 [R1], R12 ;  /* 0x0000000c01007387 */ /* 0x0001e20000100a00 */
[----:B------:R-:W1:Y:S01]  /*0110*/  LDCU.64 UR8, c[0x4][0x8] ;  /* 0x01000100ff0877ac */ /* 0x000e620008000a00 */
[----:B---3--:R-:W-:-:S06]  /*0120*/  IMAD.WIDE.U32 R4, R0, 0x4, R4 ;  /* 0x0000000400047825 */ /* 0x008fcc00078e0004 */
[----:B-----5:R1:W3:Y:S01]  /*0130*/  LDG.E R4, desc[UR4][R4.64] ;  /* 0x0000000404047981 */ /* 0x0202e2000c1e1900 */
[----:B------:R-:W4:Y:S01]  /*0140*/  LDCU UR4, c[0x0][0x2f8] ;  /* 0x00005f00ff0477ac */ /* 0x000f220008000800 */
[----:B------:R-:W0:Y:S02]  /*0150*/  LDC.64 R10, c[0x4][R10] ;  /* 0x010000000a0a7b82 */ /* 0x000e240000000a00 */
[----:B------:R0:W-:Y:S04]  /*0160*/  STL.64 [R1+0x8], R14 ;  /* 0x0000080e01007387 */ /* 0x0001e80000100a00 */
[----:B------:R0:W-:Y:S01]  /*0170*/  STL.64 [R1+0x10], R2 ;  /* 0x0000100201007387 */ /* 0x0001e20000100a00 */
[----:B-1----:R-:W-:-:S03]  /*0180*/  MOV R5, UR9 ;  /* 0x0000000900057c02 */ /* 0x002fc60008000f00 */
[----:B------:R1:W-:Y:S01]  /*0190*/  STL [R1+0x18], R0 ;  /* 0x0000180001007387 */ /* 0x0003e20000100800 */
[----:B----4-:R-:W-:-:S04]  /*01a0*/  IADD3 R6, P0, PT, R1, UR4, RZ ;  /* 0x0000000401067c10 */ /* 0x010fc8000ff1e0ff */
[----:B--2---:R-:W-:Y:S01]  /*01b0*/  IADD3.X R7, PT, PT, RZ, UR6, RZ, P0, !PT ;  /* 0x00000006ff077c10 */ /* 0x004fe200087fe4ff */
[----:B---3--:R2:W3:Y:S02]  /*01c0*/  F2F.F64.F32 R8, R4 ;  /* 0x0000000400087310 */ /* 0x0084e40000201800 */
[----:B--2---:R-:W-:Y:S01]  /*01d0*/  MOV R4, UR8 ;  /* 0x0000000800047c02 */ /* 0x004fe20008000f00 */
[----:B0--3--:R1:W-:Y:S06]  /*01e0*/  STL.64 [R1+0x20], R8 ;  /* 0x0000200801007387 */ /* 0x0093ec0000100a00 */
[----:B------:R-:W-:-:S07]  /*01f0*/  LEPC R20, `(.L_x_0) ;  /* 0x000000001014794e */ /* 0x000fce0000000000 */
[----:B-1----:R-:W-:Y:S05]  /*0200*/  CALL.ABS.NOINC R10 ;  /* 0x000000000a007343 */ /* 0x002fea0003c00000 */
.L_x_0:
[----:B------:R-:W-:Y:S05]  /*0210*/  EXIT ;  /* 0x000000000000794d */ /* 0x000fea0003800000 */
.L_x_1:
[----:B------:R-:W-:-:S00]  /*0220*/  BRA `(.L_x_1) ;  /* 0xfffffffc00fc7947 */ /* 0x000fc0000383ffff */
[----:B------:R-:W-:-:S00]  /*0230*/  NOP ;  /* 0x0000000000007918 */ /* 0x000fc00000000000 */
        /* <DEDUP_REMOVED lines=12> */
.L_x_2:


//--------------------- .nv.global.init           --------------------------
	.section	.nv.global.init,"aw",@progbits
.nv.global.init:
	.type		$str,@object
	.size		$str,(.L_0 - $str)
$str:
        /*0000*/ 	.byte	0x74, 0x68, 0x72, 0x65, 0x61, 0x64, 0x5f, 0x69, 0x64, 0x20, 0x28, 0x25, 0x64, 0x2c, 0x20, 0x25
        /*0010*/ 	.byte	0x64, 0x29, 0x20, 0x62, 0x6c, 0x6f, 0x63, 0x6b, 0x5f, 0x69, 0x64, 0x20, 0x28, 0x25, 0x64, 0x2c
        /*0020*/ 	.byte	0x20, 0x25, 0x64, 0x29, 0x20, 0x63, 0x6f, 0x6f, 0x72, 0x64, 0x69, 0x6e, 0x61, 0x74, 0x65, 0x20
        /*0030*/ 	.byte	0x28, 0x25, 0x64, 0x2c, 0x20, 0x25, 0x64, 0x29, 0x67, 0x6c, 0x6f, 0x62, 0x61, 0x6c, 0x20, 0x69
        /*0040*/ 	.byte	0x6e, 0x64, 0x65, 0x78, 0x20, 0x25, 0x32, 0x64, 0x20, 0x69, 0x76, 0x61, 0x6c, 0x20, 0x25, 0x32
        /*0050*/ 	.byte	0x64, 0x0a, 0x00
.L_0:


//--------------------- .nv.shared.reserved.0     --------------------------
	.section	.nv.shared.reserved.0,"aw",@nobits
	.weak		__nv_reservedSMEM_offset_0_alias
	.size		__nv_reservedSMEM_offset_0_alias, 0, 64
	.other		__nv_reservedSMEM_offset_0_alias,@"STO_CUDA_RESERVED_SHARED STV_DEFAULT"
__nv_reservedSMEM_offset_0_alias:
	.zero		0
	.zero		64


//--------------------- .nv.constant0._Z18print_thread_indexPfii --------------------------
	.section	.nv.constant0._Z18print_thread_indexPfii,"a",@progbits
	.sectionflags	@""
	.align	4
.nv.constant0._Z18print_thread_indexPfii:
	.zero		912


//--------------------- SYMBOLS --------------------------

	.type		.nv.reservedSmem.offset0,@object
	.size		.nv.reservedSmem.offset0,0x4
	.type		vprintf,@function
